	.headerflags	@"EF_CUDA_TEXMODE_UNIFIED EF_CUDA_64BIT_ADDRESS EF_CUDA_ACCELERATORS EF_CUDA_SM90 EF_CUDA_VIRTUAL_SM(EF_CUDA_SM90)"
	.elftype	@"ET_EXEC"


//--------------------- .nv.info                  --------------------------
	.section	.nv.info,"",@"SHT_CUDA_INFO"
	.align	4


	//----- nvinfo : EIATTR_REGCOUNT
	.align		4
        /*0000*/ 	.byte	0x04, 0x2f
        /*0002*/ 	.short	(.L_2 - .L_1)
	.align		4
.L_1:
        /*0004*/ 	.word	index@(triton_poi_fused_leaky_relu_native_group_norm_1)
        /*0008*/ 	.word	0x00000012


	//----- nvinfo : EIATTR_MIN_STACK_SIZE
	.align		4
.L_2:
        /*000c*/ 	.byte	0x04, 0x12
        /*000e*/ 	.short	(.L_4 - .L_3)
	.align		4
.L_3:
        /*0010*/ 	.word	index@(triton_poi_fused_leaky_relu_native_group_norm_1)
        /*0014*/ 	.word	0x00000000


	//----- nvinfo : EIATTR_FRAME_SIZE
	.align		4
.L_4:
        /*0018*/ 	.byte	0x04, 0x11
        /*001a*/ 	.short	(.L_6 - .L_5)
	.align		4
.L_5:
        /*001c*/ 	.word	index@(triton_poi_fused_leaky_relu_native_group_norm_1)
        /*0020*/ 	.word	0x00000000


	//----- nvinfo : EIATTR_MIN_STACK_SIZE
	.align		4
.L_6:
        /*0024*/ 	.byte	0x04, 0x12
        /*0026*/ 	.short	(.L_8 - .L_7)
	.align		4
.L_7:
        /*0028*/ 	.word	index@(triton_poi_fused_leaky_relu_native_group_norm_1)
        /*002c*/ 	.word	0x00000000
.L_8:


//--------------------- .nv.info.triton_poi_fused_leaky_relu_native_group_norm_1 --------------------------
	.section	.nv.info.triton_poi_fused_leaky_relu_native_group_norm_1,"",@"SHT_CUDA_INFO"
	.sectionflags	@""
	.align	4


	//----- nvinfo : EIATTR_CUDA_API_VERSION
	.align		4
        /*0000*/ 	.byte	0x04, 0x37
        /*0002*/ 	.short	(.L_10 - .L_9)
.L_9:
        /*0004*/ 	.word	0x0000007c


	//----- nvinfo : EIATTR_KPARAM_INFO
	.align		4
.L_10:
        /*0008*/ 	.byte	0x04, 0x17
        /*000a*/ 	.short	(.L_12 - .L_11)
.L_11:
        /*000c*/ 	.word	0x00000000
        /*0010*/ 	.short	0x0006
        /*0012*/ 	.short	0x0030
        /*0014*/ 	.byte	0x00, 0xf0, 0x11, 0x00


	//----- nvinfo : EIATTR_KPARAM_INFO
	.align		4
.L_12:
        /*0018*/ 	.byte	0x04, 0x17
        /*001a*/ 	.short	(.L_14 - .L_13)
.L_13:
        /*001c*/ 	.word	0x00000000
        /*0020*/ 	.short	0x0005
        /*0022*/ 	.short	0x0028
        /*0024*/ 	.byte	0x00, 0xf4, 0x21, 0x00


	//----- nvinfo : EIATTR_KPARAM_INFO
	.align		4
.L_14:
        /*0028*/ 	.byte	0x04, 0x17
        /*002a*/ 	.short	(.L_16 - .L_15)
.L_15:
        /*002c*/ 	.word	0x00000000
        /*0030*/ 	.short	0x0004
        /*0032*/ 	.short	0x0020
        /*0034*/ 	.byte	0x00, 0xf4, 0x21, 0x00


	//----- nvinfo : EIATTR_KPARAM_INFO
	.align		4
.L_16:
        /*0038*/ 	.byte	0x04, 0x17
        /*003a*/ 	.short	(.L_18 - .L_17)
.L_17:
        /*003c*/ 	.word	0x00000000
        /*0040*/ 	.short	0x0003
        /*0042*/ 	.short	0x0018
        /*0044*/ 	.byte	0x00, 0xf4, 0x21, 0x00


	//----- nvinfo : EIATTR_KPARAM_INFO
	.align		4
.L_18:
        /*0048*/ 	.byte	0x04, 0x17
        /*004a*/ 	.short	(.L_20 - .L_19)
.L_19:
        /*004c*/ 	.word	0x00000000
        /*0050*/ 	.short	0x0002
        /*0052*/ 	.short	0x0010
        /*0054*/ 	.byte	0x00, 0xf4, 0x21, 0x00


	//----- nvinfo : EIATTR_KPARAM_INFO
	.align		4
.L_20:
        /*0058*/ 	.byte	0x04, 0x17
        /*005a*/ 	.short	(.L_22 - .L_21)
.L_21:
        /*005c*/ 	.word	0x00000000
        /*0060*/ 	.short	0x0001
        /*0062*/ 	.short	0x0008
        /*0064*/ 	.byte	0x00, 0xf4, 0x21, 0x00


	//----- nvinfo : EIATTR_KPARAM_INFO
	.align		4
.L_22:
        /*0068*/ 	.byte	0x04, 0x17
        /*006a*/ 	.short	(.L_24 - .L_23)
.L_23:
        /*006c*/ 	.word	0x00000000
        /*0070*/ 	.short	0x0000
        /*0072*/ 	.short	0x0000
        /*0074*/ 	.byte	0x00, 0xf4, 0x21, 0x00


	//----- nvinfo : EIATTR_SPARSE_MMA_MASK
	.align		4
.L_24:
        /*0078*/ 	.byte	0x03, 0x50
        /*007a*/ 	.short	0x0000


	//----- nvinfo : EIATTR_MAXREG_COUNT
	.align		4
        /*007c*/ 	.byte	0x03, 0x1b
        /*007e*/ 	.short	0x00ff


	//----- nvinfo : EIATTR_EXIT_INSTR_OFFSETS
	.align		4
        /*0080*/ 	.byte	0x04, 0x1c
        /*0082*/ 	.short	(.L_26 - .L_25)


	//   ....[0]....
.L_25:
        /*0084*/ 	.word	0x000002a0


	//----- nvinfo : EIATTR_REQNTID
	.align		4
.L_26:
        /*0088*/ 	.byte	0x04, 0x10
        /*008a*/ 	.short	(.L_28 - .L_27)
.L_27:
        /*008c*/ 	.word	0x00000080
        /*0090*/ 	.word	0x00000001
        /*0094*/ 	.word	0x00000001


	//----- nvinfo : EIATTR_CBANK_PARAM_SIZE
	.align		4
.L_28:
        /*0098*/ 	.byte	0x03, 0x19
        /*009a*/ 	.short	0x0034


	//----- nvinfo : EIATTR_PARAM_CBANK
	.align		4
        /*009c*/ 	.byte	0x04, 0x0a
        /*009e*/ 	.short	(.L_30 - .L_29)
	.align		4
.L_29:
        /*00a0*/ 	.word	index@(.nv.constant0.triton_poi_fused_leaky_relu_native_group_norm_1)
        /*00a4*/ 	.short	0x0210
        /*00a6*/ 	.short	0x0034


	//----- nvinfo : EIATTR_SW_WAR
	.align		4
.L_30:
        /*00a8*/ 	.byte	0x04, 0x36
        /*00aa*/ 	.short	(.L_32 - .L_31)
.L_31:
        /*00ac*/ 	.word	0x00000008
.L_32:


//--------------------- .nv.callgraph             --------------------------
	.section	.nv.callgraph,"",@"SHT_CUDA_CALLGRAPH"
	.align	4
	.sectionentsize	8
	.align		4
        /*0000*/ 	.word	0x00000000
	.align		4
        /*0004*/ 	.word	0xffffffff
	.align		4
        /*0008*/ 	.word	0x00000000
	.align		4
        /*000c*/ 	.word	0xfffffffe
	.align		4
        /*0010*/ 	.word	0x00000000
	.align		4
        /*0014*/ 	.word	0xfffffffd
	.align		4
        /*0018*/ 	.word	0x00000000
	.align		4
        /*001c*/ 	.word	0xfffffffc


//--------------------- .nv.constant4             --------------------------
	.section	.nv.constant4,"a",@progbits
	.align	8
	.align		8
.nv.constant4:
        /*0000*/ 	.dword	_$_str


//--------------------- .text.triton_poi_fused_leaky_relu_native_group_norm_1 --------------------------
	.section	.text.triton_poi_fused_leaky_relu_native_group_norm_1,"ax",@progbits
	.align	128
        .global         triton_poi_fused_leaky_relu_native_group_norm_1
        .type           triton_poi_fused_leaky_relu_native_group_norm_1,@function
        .size           triton_poi_fused_leaky_relu_native_group_norm_1,(.L_x_1 - triton_poi_fused_leaky_relu_native_group_norm_1)
        .other          triton_poi_fused_leaky_relu_native_group_norm_1,@"STO_CUDA_ENTRY STV_DEFAULT"
triton_poi_fused_leaky_relu_native_group_norm_1:
.text.triton_poi_fused_leaky_relu_native_group_norm_1:
[----:B------:R-:W-:Y:S01]  /*0000*/  LDC R1, c[0x0][0x28] ;  /* 0x00000a00ff017b82 */ /* 0x000fe20000000800 */
[----:B------:R-:W1:Y:S07]  /*0010*/  S2R R0, SR_TID.X ;  /* 0x0000000000007919 */ /* 0x000e6e0000002100 */
[----:B------:R-:W2:Y:S01]  /*0020*/  LDC.64 R10, c[0x0][0x228] ;  /* 0x00008a00ff0a7b82 */ /* 0x000ea20000000a00 */
[----:B------:R-:W-:Y:S01]  /*0030*/  ULDC.64 UR4, c[0x0][0x208] ;  /* 0x0000820000047ab9 */ /* 0x000fe20000000a00 */
[----:B------:R-:W3:Y:S06]  /*0040*/  S2R R3, SR_CTAID.X ;  /* 0x0000000000037919 */ /* 0x000eec0000002500 */
[----:B------:R-:W4:Y:S08]  /*0050*/  LDC.64 R8, c[0x0][0x218] ;  /* 0x00008600ff087b82 */ /* 0x000f300000000a00 */
[----:B------:R-:W5:Y:S08]  /*0060*/  LDC.64 R6, c[0x0][0x220] ;  /* 0x00008800ff067b82 */ /* 0x000f700000000a00 */
[----:B------:R-:W5:Y:S01]  /*0070*/  LDC.64 R4, c[0x0][0x238] ;  /* 0x00008e00ff047b82 */ /* 0x000f620000000a00 */
[----:B-1----:R-:W-:-:S02]  /*0080*/  LOP3.LUT R0, R0, 0x7f, RZ, 0xc0, !PT ;  /* 0x0000007f00007812 */ /* 0x002fc400078ec0ff */
[----:B---3--:R-:W-:Y:S02]  /*0090*/  SHF.R.S32.HI R13, RZ, 0x18, R3 ;  /* 0x00000018ff0d7819 */ /* 0x008fe40000011403 */
[----:B------:R-:W-:Y:S02]  /*00a0*/  LEA R0, R3, R0, 0x7 ;  /* 0x0000000003007211 */ /* 0x000fe400078e38ff */
[----:B------:R-:W-:-:S04]  /*00b0*/  SGXT R13, R13, 0x1 ;  /* 0x000000010d0d781a */ /* 0x000fc80000000200 */
[CC--:B------:R-:W-:Y:S02]  /*00c0*/  LEA.HI R2, R13.reuse, R0.reuse, RZ, 0x6 ;  /* 0x000000000d027211 */ /* 0x0c0fe400078f30ff */
[----:B------:R-:W-:Y:S02]  /*00d0*/  LEA.HI R13, R13, R0, RZ, 0x4 ;  /* 0x000000000d0d7211 */ /* 0x000fe400078f20ff */
[----:B------:R-:W-:Y:S02]  /*00e0*/  SHF.R.S32.HI R15, RZ, 0x6, R2 ;  /* 0x00000006ff0f7819 */ /* 0x000fe40000011402 */
[----:B------:R-:W1:Y:S03]  /*00f0*/  LDC.64 R2, c[0x0][0x230] ;  /* 0x00008c00ff027b82 */ /* 0x000e660000000a00 */
[----:B--2---:R-:W-:Y:S01]  /*0100*/  IMAD.WIDE R10, R15, 0x4, R10 ;  /* 0x000000040f0a7825 */ /* 0x004fe200078e020a */
[----:B------:R-:W-:-:S02]  /*0110*/  SHF.R.S32.HI R12, RZ, 0x4, R13 ;  /* 0x00000004ff0c7819 */ /* 0x000fc4000001140d */
[----:B------:R-:W-:-:S03]  /*0120*/  SHF.R.S32.HI R13, RZ, 0x1f, R13 ;  /* 0x0000001fff0d7819 */ /* 0x000fc6000001140d */
[----:B------:R2:W3:Y:S01]  /*0130*/  LDG.E.EL R10, desc[UR4][R10.64] ;  /* 0x000000040a0a7981 */ /* 0x0004e2000c2e1900 */
[----:B------:R-:W-:Y:S01]  /*0140*/  LEA.HI R13, R13, R12, RZ, 0x6 ;  /* 0x0000000c0d0d7211 */ /* 0x000fe200078f30ff */
[----:B----4-:R-:W-:-:S03]  /*0150*/  IMAD.WIDE R8, R0, 0x4, R8 ;  /* 0x0000000400087825 */ /* 0x010fc600078e0208 */
[----:B------:R-:W-:Y:S01]  /*0160*/  LOP3.LUT R13, R13, 0xffffffc0, RZ, 0xc0, !PT ;  /* 0xffffffc00d0d7812 */ /* 0x000fe200078ec0ff */
[----:B-----5:R-:W-:Y:S02]  /*0170*/  IMAD.WIDE R6, R15, 0x4, R6 ;  /* 0x000000040f067825 */ /* 0x020fe400078e0206 */
[----:B------:R-:W4:Y:S01]  /*0180*/  LDG.E R8, desc[UR4][R8.64] ;  /* 0x0000000408087981 */ /* 0x000f22000c1e1900 */
[----:B------:R-:W-:-:S03]  /*0190*/  IADD3 R13, R12, -R13, RZ ;  /* 0x8000000d0c0d7210 */ /* 0x000fc60007ffe0ff */
[----:B------:R-:W4:Y:S02]  /*01a0*/  LDG.E.EL R7, desc[UR4][R6.64] ;  /* 0x0000000406077981 */ /* 0x000f24000c2e1900 */
[----:B0-----:R-:W-:-:S04]  /*01b0*/  IMAD.WIDE R4, R13, 0x4, R4 ;  /* 0x000000040d047825 */ /* 0x001fc800078e0204 */
[----:B-1----:R-:W-:Y:S02]  /*01c0*/  IMAD.WIDE R2, R13, 0x4, R2 ;  /* 0x000000040d027825 */ /* 0x002fe400078e0202 */
[----:B------:R-:W5:Y:S04]  /*01d0*/  LDG.E.EL R5, desc[UR4][R4.64] ;  /* 0x0000000404057981 */ /* 0x000f68000c2e1900 */
[----:B------:R-:W5:Y:S01]  /*01e0*/  LDG.E.EL R2, desc[UR4][R2.64] ;  /* 0x0000000402027981 */ /* 0x000f62000c2e1900 */
[----:B--2---:R-:W-:-:S10]  /*01f0*/  HFMA2.MMA R11, -RZ, RZ, 1.125, 0 ;  /* 0x3c800000ff0b7435 */ /* 0x004fd400000001ff */
[----:B---3--:R-:W-:Y:S02]  /*0200*/  FFMA R12, R10, R11, 9.9999997473787516356e-06 ;  /* 0x3727c5ac0a0c7423 */ /* 0x008fe4000000000b */
[----:B------:R-:W0:Y:S04]  /*0210*/  LDC.64 R10, c[0x0][0x210] ;  /* 0x00008400ff0a7b82 */ /* 0x000e280000000a00 */
[----:B------:R-:W1:Y:S01]  /*0220*/  MUFU.RSQ R12, R12 ;  /* 0x0000000c000c7308 */ /* 0x000e620000001400 */
[----:B----4-:R-:W-:-:S04]  /*0230*/  FADD R13, R8, -R7 ;  /* 0x80000007080d7221 */ /* 0x010fc80000000000 */
[----:B-1----:R-:W-:-:S04]  /*0240*/  FMUL R13, R12, R13 ;  /* 0x0000000d0c0d7220 */ /* 0x002fc80000400000 */
[----:B-----5:R-:W-:-:S05]  /*0250*/  FFMA R13, R2, R13, R5 ;  /* 0x0000000d020d7223 */ /* 0x020fca0000000005 */
[----:B------:R-:W-:Y:S01]  /*0260*/  FSETP.GT.AND P0, PT, R13, RZ, PT ;  /* 0x000000ff0d00720b */ /* 0x000fe20003f04000 */
[----:B0-----:R-:W-:-:S12]  /*0270*/  IMAD.WIDE R6, R0, 0x4, R10 ;  /* 0x0000000400067825 */ /* 0x001fd800078e020a */
[----:B------:R-:W-:-:S05]  /*0280*/  @!P0 FMUL R13, R13, 0.20000000298023223877 ;  /* 0x3e4ccccd0d0d8820 */ /* 0x000fca0000400000 */
[----:B------:R-:W-:Y:S01]  /*0290*/  STG.E desc[UR4][R6.64], R13 ;  /* 0x0000000d06007986 */ /* 0x000fe2000c101904 */
[----:B------:R-:W-:Y:S05]  /*02a0*/  EXIT ;  /* 0x000000000000794d */ /* 0x000fea0003800000 */
.L_x_0:
[----:B------:R-:W-:-:S00]  /*02b0*/  BRA `(.L_x_0) ;  /* 0xfffffffc00fc7947 */ /* 0x000fc0000383ffff */
[----:B------:R-:W-:-:S00]  /*02c0*/  NOP ;  /* 0x0000000000007918 */ /* 0x000fc00000000000 */
        /* <DEDUP_REMOVED lines=11> */
.L_x_1:


//--------------------- .nv.global.init           --------------------------
	.section	.nv.global.init,"aw",@progbits
.nv.global.init:
	.type		_$_str,@object
	.size		_$_str,(.L_0 - _$_str)
_$_str:
        /*0000*/ 	.byte	0x5f, 0x5f, 0x43, 0x55, 0x44, 0x41, 0x5f, 0x46, 0x54, 0x5a, 0x00
.L_0:


//--------------------- .nv.constant0.triton_poi_fused_leaky_relu_native_group_norm_1 --------------------------
	.section	.nv.constant0.triton_poi_fused_leaky_relu_native_group_norm_1,"a",@progbits
	.sectionflags	@""
	.align	4
.nv.constant0.triton_poi_fused_leaky_relu_native_group_norm_1:
	.zero		580
